//
// Generated by NVIDIA NVVM Compiler
//
// Compiler Build ID: CL-36424714
// Cuda compilation tools, release 13.0, V13.0.88
// Based on NVVM 20.0.0
//

.version 9.0
.target sm_100
.address_size 64

	// .globl	_Z11vector_sqrtPdS_S_i

.visible .entry _Z11vector_sqrtPdS_S_i(
	.param .u64 .ptr .align 1 _Z11vector_sqrtPdS_S_i_param_0,
	.param .u64 .ptr .align 1 _Z11vector_sqrtPdS_S_i_param_1,
	.param .u64 .ptr .align 1 _Z11vector_sqrtPdS_S_i_param_2,
	.param .u32 _Z11vector_sqrtPdS_S_i_param_3
)
{
	.reg .pred 	%p<10>;
	.reg .b32 	%r<19>;
	.reg .b64 	%rd<31>;
	.reg .b64 	%fd<76>;

	ld.param.u64 	%rd13, [_Z11vector_sqrtPdS_S_i_param_0];
	ld.param.u64 	%rd14, [_Z11vector_sqrtPdS_S_i_param_1];
	ld.param.u64 	%rd15, [_Z11vector_sqrtPdS_S_i_param_2];
	ld.param.u32 	%r12, [_Z11vector_sqrtPdS_S_i_param_3];
	cvta.to.global.u64 	%rd1, %rd15;
	cvta.to.global.u64 	%rd2, %rd14;
	cvta.to.global.u64 	%rd3, %rd13;
	setp.lt.s32 	%p1, %r12, 1;
	@%p1 bra 	$L__BB0_12;
	and.b32  	%r1, %r12, 7;
	setp.lt.u32 	%p2, %r12, 8;
	mov.b32 	%r17, 0;
	@%p2 bra 	$L__BB0_4;
	and.b32  	%r17, %r12, 2147483640;
	neg.s32 	%r15, %r17;
	add.s64 	%rd30, %rd3, 32;
	add.s64 	%rd29, %rd2, 32;
	add.s64 	%rd28, %rd1, 32;
$L__BB0_3:
	.pragma "nounroll";
	ld.global.f64 	%fd1, [%rd30+-32];
	ld.global.f64 	%fd2, [%rd29+-32];
	mul.f64 	%fd3, %fd2, %fd2;
	fma.rn.f64 	%fd4, %fd1, %fd1, %fd3;
	sqrt.rn.f64 	%fd5, %fd4;
	st.global.f64 	[%rd28+-32], %fd5;
	ld.global.f64 	%fd6, [%rd30+-24];
	ld.global.f64 	%fd7, [%rd29+-24];
	mul.f64 	%fd8, %fd7, %fd7;
	fma.rn.f64 	%fd9, %fd6, %fd6, %fd8;
	sqrt.rn.f64 	%fd10, %fd9;
	st.global.f64 	[%rd28+-24], %fd10;
	ld.global.f64 	%fd11, [%rd30+-16];
	ld.global.f64 	%fd12, [%rd29+-16];
	mul.f64 	%fd13, %fd12, %fd12;
	fma.rn.f64 	%fd14, %fd11, %fd11, %fd13;
	sqrt.rn.f64 	%fd15, %fd14;
	st.global.f64 	[%rd28+-16], %fd15;
	ld.global.f64 	%fd16, [%rd30+-8];
	ld.global.f64 	%fd17, [%rd29+-8];
	mul.f64 	%fd18, %fd17, %fd17;
	fma.rn.f64 	%fd19, %fd16, %fd16, %fd18;
	sqrt.rn.f64 	%fd20, %fd19;
	st.global.f64 	[%rd28+-8], %fd20;
	ld.global.f64 	%fd21, [%rd30];
	ld.global.f64 	%fd22, [%rd29];
	mul.f64 	%fd23, %fd22, %fd22;
	fma.rn.f64 	%fd24, %fd21, %fd21, %fd23;
	sqrt.rn.f64 	%fd25, %fd24;
	st.global.f64 	[%rd28], %fd25;
	ld.global.f64 	%fd26, [%rd30+8];
	ld.global.f64 	%fd27, [%rd29+8];
	mul.f64 	%fd28, %fd27, %fd27;
	fma.rn.f64 	%fd29, %fd26, %fd26, %fd28;
	sqrt.rn.f64 	%fd30, %fd29;
	st.global.f64 	[%rd28+8], %fd30;
	ld.global.f64 	%fd31, [%rd30+16];
	ld.global.f64 	%fd32, [%rd29+16];
	mul.f64 	%fd33, %fd32, %fd32;
	fma.rn.f64 	%fd34, %fd31, %fd31, %fd33;
	sqrt.rn.f64 	%fd35, %fd34;
	st.global.f64 	[%rd28+16], %fd35;
	ld.global.f64 	%fd36, [%rd30+24];
	ld.global.f64 	%fd37, [%rd29+24];
	mul.f64 	%fd38, %fd37, %fd37;
	fma.rn.f64 	%fd39, %fd36, %fd36, %fd38;
	sqrt.rn.f64 	%fd40, %fd39;
	st.global.f64 	[%rd28+24], %fd40;
	add.s32 	%r15, %r15, 8;
	add.s64 	%rd30, %rd30, 64;
	add.s64 	%rd29, %rd29, 64;
	add.s64 	%rd28, %rd28, 64;
	setp.ne.s32 	%p3, %r15, 0;
	@%p3 bra 	$L__BB0_3;
$L__BB0_4:
	setp.eq.s32 	%p4, %r1, 0;
	@%p4 bra 	$L__BB0_12;
	and.b32  	%r7, %r12, 3;
	setp.lt.u32 	%p5, %r1, 4;
	@%p5 bra 	$L__BB0_7;
	mul.wide.u32 	%rd16, %r17, 8;
	add.s64 	%rd17, %rd3, %rd16;
	ld.global.f64 	%fd41, [%rd17];
	add.s64 	%rd18, %rd2, %rd16;
	ld.global.f64 	%fd42, [%rd18];
	mul.f64 	%fd43, %fd42, %fd42;
	fma.rn.f64 	%fd44, %fd41, %fd41, %fd43;
	sqrt.rn.f64 	%fd45, %fd44;
	add.s64 	%rd19, %rd1, %rd16;
	st.global.f64 	[%rd19], %fd45;
	ld.global.f64 	%fd46, [%rd17+8];
	ld.global.f64 	%fd47, [%rd18+8];
	mul.f64 	%fd48, %fd47, %fd47;
	fma.rn.f64 	%fd49, %fd46, %fd46, %fd48;
	sqrt.rn.f64 	%fd50, %fd49;
	st.global.f64 	[%rd19+8], %fd50;
	ld.global.f64 	%fd51, [%rd17+16];
	ld.global.f64 	%fd52, [%rd18+16];
	mul.f64 	%fd53, %fd52, %fd52;
	fma.rn.f64 	%fd54, %fd51, %fd51, %fd53;
	sqrt.rn.f64 	%fd55, %fd54;
	st.global.f64 	[%rd19+16], %fd55;
	ld.global.f64 	%fd56, [%rd17+24];
	ld.global.f64 	%fd57, [%rd18+24];
	mul.f64 	%fd58, %fd57, %fd57;
	fma.rn.f64 	%fd59, %fd56, %fd56, %fd58;
	sqrt.rn.f64 	%fd60, %fd59;
	st.global.f64 	[%rd19+24], %fd60;
	add.s32 	%r17, %r17, 4;
$L__BB0_7:
	setp.eq.s32 	%p6, %r7, 0;
	@%p6 bra 	$L__BB0_12;
	setp.eq.s32 	%p7, %r7, 1;
	@%p7 bra 	$L__BB0_10;
	mul.wide.u32 	%rd20, %r17, 8;
	add.s64 	%rd21, %rd3, %rd20;
	ld.global.f64 	%fd61, [%rd21];
	add.s64 	%rd22, %rd2, %rd20;
	ld.global.f64 	%fd62, [%rd22];
	mul.f64 	%fd63, %fd62, %fd62;
	fma.rn.f64 	%fd64, %fd61, %fd61, %fd63;
	sqrt.rn.f64 	%fd65, %fd64;
	add.s64 	%rd23, %rd1, %rd20;
	st.global.f64 	[%rd23], %fd65;
	ld.global.f64 	%fd66, [%rd21+8];
	ld.global.f64 	%fd67, [%rd22+8];
	mul.f64 	%fd68, %fd67, %fd67;
	fma.rn.f64 	%fd69, %fd66, %fd66, %fd68;
	sqrt.rn.f64 	%fd70, %fd69;
	st.global.f64 	[%rd23+8], %fd70;
	add.s32 	%r17, %r17, 2;
$L__BB0_10:
	and.b32  	%r14, %r12, 1;
	setp.eq.b32 	%p8, %r14, 1;
	not.pred 	%p9, %p8;
	@%p9 bra 	$L__BB0_12;
	mul.wide.u32 	%rd24, %r17, 8;
	add.s64 	%rd25, %rd3, %rd24;
	ld.global.f64 	%fd71, [%rd25];
	add.s64 	%rd26, %rd2, %rd24;
	ld.global.f64 	%fd72, [%rd26];
	mul.f64 	%fd73, %fd72, %fd72;
	fma.rn.f64 	%fd74, %fd71, %fd71, %fd73;
	sqrt.rn.f64 	%fd75, %fd74;
	add.s64 	%rd27, %rd1, %rd24;
	st.global.f64 	[%rd27], %fd75;
$L__BB0_12:
	ret;

}


// ===== COMPILED SASS (sm_100) =====

	.target	sm_100

	.elftype	@"ET_EXEC"


//--------------------- .note.nv.tkinfo           --------------------------
	.section	.note.nv.tkinfo,"",@"SHT_NOTE"
	.sectionflags	@"SHF_NOTE_NV_TKINFO"
	.tkinfo
        /*0018*/ 	.word	0x00000002
        /*0030*/ 	.string	""
        /*0030*/ 	.string	"ptxas"
        /*0030*/ 	.string	"Cuda compilation tools, release 13.0, V13.0.88"
        /*0030*/ 	.string	"Build cuda_13.0.r13.0/compiler.36424714_0"
        /*0030*/ 	.string	"-arch sm_100 -m 64 "



//--------------------- .note.nv.cuinfo           --------------------------
	.section	.note.nv.cuinfo,"",@"SHT_NOTE"
	.sectionflags	@"SHF_NOTE_NV_CUINFO"
        /*0018*/ 	.short	0x0002
        /*001a*/ 	.short	0x0064
        /*001c*/ 	.short	0x0082
	.zero		2


//--------------------- .nv.info                  --------------------------
	.section	.nv.info,"",@"SHT_CUDA_INFO"
	.align	4


	//----- nvinfo : EIATTR_REGCOUNT
	.align		4
        /*0000*/ 	.byte	0x04, 0x2f
        /*0002*/ 	.short	(.L_1 - .L_0)
	.align		4
.L_0:
        /*0004*/ 	.word	index@(_Z11vector_sqrtPdS_S_i)
        /*0008*/ 	.word	0x0000001c


	//----- nvinfo : EIATTR_FRAME_SIZE
	.align		4
.L_1:
        /*000c*/ 	.byte	0x04, 0x11
        /*000e*/ 	.short	(.L_3 - .L_2)
	.align		4
.L_2:
        /*0010*/ 	.word	index@($__internal_0_$__cuda_sm20_dsqrt_rn_f64_mediumpath_v1)
        /*0014*/ 	.word	0x00000000


	//----- nvinfo : EIATTR_FRAME_SIZE
	.align		4
.L_3:
        /*0018*/ 	.byte	0x04, 0x11
        /*001a*/ 	.short	(.L_5 - .L_4)
	.align		4
.L_4:
        /*001c*/ 	.word	index@(_Z11vector_sqrtPdS_S_i)
        /*0020*/ 	.word	0x00000000


	//----- nvinfo : EIATTR_MIN_STACK_SIZE
	.align		4
.L_5:
        /*0024*/ 	.byte	0x04, 0x12
        /*0026*/ 	.short	(.L_7 - .L_6)
	.align		4
.L_6:
        /*0028*/ 	.word	index@(_Z11vector_sqrtPdS_S_i)
        /*002c*/ 	.word	0x00000000
.L_7:


//--------------------- .nv.compat                --------------------------
	.section	.nv.compat,"",@"SHT_CUDA_COMPAT_INFO"
	.align	4
        /*0000*/ 	.byte	0x02, 0x09, 0x00, 0x00, 0x02, 0x02, 0x01, 0x00, 0x02, 0x05, 0x05, 0x00, 0x03, 0x07, 0x01, 0x01
        /*0010*/ 	.byte	0x02, 0x03, 0x00, 0x00, 0x02, 0x06, 0x01, 0x00, 0x04, 0x0b, 0x08, 0x00, 0x01, 0x00, 0x00, 0x00
        /*0020*/ 	.byte	0x00, 0x00, 0x00, 0x00


//--------------------- .nv.info._Z11vector_sqrtPdS_S_i --------------------------
	.section	.nv.info._Z11vector_sqrtPdS_S_i,"",@"SHT_CUDA_INFO"
	.sectionflags	@""
	.align	4


	//----- nvinfo : EIATTR_CUDA_API_VERSION
	.align		4
        /*0000*/ 	.byte	0x04, 0x37
        /*0002*/ 	.short	(.L_9 - .L_8)
.L_8:
        /*0004*/ 	.word	0x00000082


	//----- nvinfo : EIATTR_KPARAM_INFO
	.align		4
.L_9:
        /*0008*/ 	.byte	0x04, 0x17
        /*000a*/ 	.short	(.L_11 - .L_10)
.L_10:
        /*000c*/ 	.word	0x00000000
        /*0010*/ 	.short	0x0003
        /*0012*/ 	.short	0x0018
        /*0014*/ 	.byte	0x00, 0xf0, 0x11, 0x00


	//----- nvinfo : EIATTR_KPARAM_INFO
	.align		4
.L_11:
        /*0018*/ 	.byte	0x04, 0x17
        /*001a*/ 	.short	(.L_13 - .L_12)
.L_12:
        /*001c*/ 	.word	0x00000000
        /*0020*/ 	.short	0x0002
        /*0022*/ 	.short	0x0010
        /*0024*/ 	.byte	0x00, 0xf5, 0x21, 0x00


	//----- nvinfo : EIATTR_KPARAM_INFO
	.align		4
.L_13:
        /*0028*/ 	.byte	0x04, 0x17
        /*002a*/ 	.short	(.L_15 - .L_14)
.L_14:
        /*002c*/ 	.word	0x00000000
        /*0030*/ 	.short	0x0001
        /*0032*/ 	.short	0x0008
        /*0034*/ 	.byte	0x00, 0xf5, 0x21, 0x00


	//----- nvinfo : EIATTR_KPARAM_INFO
	.align		4
.L_15:
        /*0038*/ 	.byte	0x04, 0x17
        /*003a*/ 	.short	(.L_17 - .L_16)
.L_16:
        /*003c*/ 	.word	0x00000000
        /*0040*/ 	.short	0x0000
        /*0042*/ 	.short	0x0000
        /*0044*/ 	.byte	0x00, 0xf5, 0x21, 0x00


	//----- nvinfo : EIATTR_SPARSE_MMA_MASK
	.align		4
.L_17:
        /*0048*/ 	.byte	0x03, 0x50
        /*004a*/ 	.short	0x0000


	//----- nvinfo : EIATTR_MAXREG_COUNT
	.align		4
        /*004c*/ 	.byte	0x03, 0x1b
        /*004e*/ 	.short	0x00ff


	//----- nvinfo : EIATTR_MERCURY_ISA_VERSION
	.align		4
        /*0050*/ 	.byte	0x03, 0x5f
        /*0052*/ 	.short	0x0101


	//----- nvinfo : EIATTR_VRC_CTA_INIT_COUNT
	.align		4
        /*0054*/ 	.byte	0x02, 0x4a
	.zero		1
	.zero		1


	//----- nvinfo : EIATTR_EXIT_INSTR_OFFSETS
	.align		4
        /*0058*/ 	.byte	0x04, 0x1c
        /*005a*/ 	.short	(.L_19 - .L_18)


	//   ....[0]....
.L_18:
        /*005c*/ 	.word	0x00000030


	//   ....[1]....
        /*0060*/ 	.word	0x00000f70


	//   ....[2]....
        /*0064*/ 	.word	0x00001740


	//   ....[3]....
        /*0068*/ 	.word	0x00001bb0


	//   ....[4]....
        /*006c*/ 	.word	0x00001df0


	//----- nvinfo : EIATTR_CRS_STACK_SIZE
	.align		4
.L_19:
        /*0070*/ 	.byte	0x04, 0x1e
        /*0072*/ 	.short	(.L_21 - .L_20)
.L_20:
        /*0074*/ 	.word	0x00000000


	//----- nvinfo : EIATTR_CBANK_PARAM_SIZE
	.align		4
.L_21:
        /*0078*/ 	.byte	0x03, 0x19
        /*007a*/ 	.short	0x001c


	//----- nvinfo : EIATTR_PARAM_CBANK
	.align		4
        /*007c*/ 	.byte	0x04, 0x0a
        /*007e*/ 	.short	(.L_23 - .L_22)
	.align		4
.L_22:
        /*0080*/ 	.word	index@(.nv.constant0._Z11vector_sqrtPdS_S_i)
        /*0084*/ 	.short	0x0380
        /*0086*/ 	.short	0x001c


	//----- nvinfo : EIATTR_SW_WAR
	.align		4
.L_23:
        /*0088*/ 	.byte	0x04, 0x36
        /*008a*/ 	.short	(.L_25 - .L_24)
.L_24:
        /*008c*/ 	.word	0x00000008
.L_25:


//--------------------- .nv.callgraph             --------------------------
	.section	.nv.callgraph,"",@"SHT_CUDA_CALLGRAPH"
	.align	4
	.sectionentsize	8
	.align		4
        /*0000*/ 	.word	0x00000000
	.align		4
        /*0004*/ 	.word	0xffffffff
	.align		4
        /*0008*/ 	.word	0x00000000
	.align		4
        /*000c*/ 	.word	0xfffffffe
	.align		4
        /*0010*/ 	.word	0x00000000
	.align		4
        /*0014*/ 	.word	0xfffffffd
	.align		4
        /*0018*/ 	.word	0x00000000
	.align		4
        /*001c*/ 	.word	0xfffffffc


//--------------------- .text._Z11vector_sqrtPdS_S_i --------------------------
	.section	.text._Z11vector_sqrtPdS_S_i,"ax",@progbits
	.align	128
        .global         _Z11vector_sqrtPdS_S_i
        .type           _Z11vector_sqrtPdS_S_i,@function
        .size           _Z11vector_sqrtPdS_S_i,(.L_x_23 - _Z11vector_sqrtPdS_S_i)
        .other          _Z11vector_sqrtPdS_S_i,@"STO_CUDA_ENTRY STV_DEFAULT"
_Z11vector_sqrtPdS_S_i:
.text._Z11vector_sqrtPdS_S_i:
[----:B------:R-:W-:Y:S08]  /*0000*/  LDC R1, c[0x0][0x37c] ;  /* 0x0000df00ff017b82 */ /* 0x000ff00000000800 */
[----:B------:R-:W0:Y:S02]  /*0010*/  LDC R2, c[0x0][0x398] ;  /* 0x0000e600ff027b82 */ /* 0x000e240000000800 */
[----:B0-----:R-:W-:-:S13]  /*0020*/  ISETP.GE.AND P0, PT, R2, 0x1, PT ;  /* 0x000000010200780c */ /* 0x001fda0003f06270 */
[----:B------:R-:W-:Y:S05]  /*0030*/  @!P0 EXIT ;  /* 0x000000000000894d */ /* 0x000fea0003800000 */
[C---:B------:R-:W-:Y:S01]  /*0040*/  ISETP.GE.U32.AND P0, PT, R2.reuse, 0x8, PT ;  /* 0x000000080200780c */ /* 0x040fe20003f06070 */
[----:B------:R-:W0:Y:S01]  /*0050*/  LDCU.64 UR12, c[0x0][0x358] ;  /* 0x00006b00ff0c77ac */ /* 0x000e220008000a00 */
[----:B------:R-:W-:Y:S01]  /*0060*/  LOP3.LUT R19, R2, 0x7, RZ, 0xc0, !PT ;  /* 0x0000000702137812 */ /* 0x000fe200078ec0ff */
[----:B------:R-:W-:-:S10]  /*0070*/  IMAD.MOV.U32 R0, RZ, RZ, RZ ;  /* 0x000000ffff007224 */ /* 0x000fd400078e00ff */
[----:B------:R-:W-:Y:S05]  /*0080*/  @!P0 BRA `(.L_x_0) ;  /* 0x0000000c00b48947 */ /* 0x000fea0003800000 */
[----:B------:R-:W1:Y:S01]  /*0090*/  LDCU.128 UR4, c[0x0][0x380] ;  /* 0x00007000ff0477ac */ /* 0x000e620008000c00 */
[----:B------:R-:W-:Y:S01]  /*00a0*/  LOP3.LUT R0, R2, 0x7ffffff8, RZ, 0xc0, !PT ;  /* 0x7ffffff802007812 */ /* 0x000fe200078ec0ff */
[----:B------:R-:W2:Y:S04]  /*00b0*/  LDCU.64 UR10, c[0x0][0x390] ;  /* 0x00007200ff0a77ac */ /* 0x000ea80008000a00 */
[----:B------:R-:W-:Y:S01]  /*00c0*/  IMAD.MOV R20, RZ, RZ, -R0 ;  /* 0x000000ffff147224 */ /* 0x000fe200078e0a00 */
[----:B-1----:R-:W-:Y:S02]  /*00d0*/  UIADD3 UR8, UP0, UPT, UR4, 0x20, URZ ;  /* 0x0000002004087890 */ /* 0x002fe4000ff1e0ff */
[----:B------:R-:W-:Y:S02]  /*00e0*/  UIADD3 UR6, UP1, UPT, UR6, 0x20, URZ ;  /* 0x0000002006067890 */ /* 0x000fe4000ff3e0ff */
[----:B--2---:R-:W-:-:S02]  /*00f0*/  UIADD3 UR4, UP2, UPT, UR10, 0x20, URZ ;  /* 0x000000200a047890 */ /* 0x004fc4000ff5e0ff */
[----:B------:R-:W-:Y:S01]  /*0100*/  UIADD3.X UR9, UPT, UPT, URZ, UR5, URZ, UP0, !UPT ;  /* 0x00000005ff097290 */ /* 0x000fe200087fe4ff */
[----:B------:R-:W-:Y:S01]  /*0110*/  MOV R14, UR8 ;  /* 0x00000008000e7c02 */ /* 0x000fe20008000f00 */
[----:B------:R-:W-:Y:S01]  /*0120*/  UIADD3.X UR7, UPT, UPT, URZ, UR7, URZ, UP1, !UPT ;  /* 0x00000007ff077290 */ /* 0x000fe20008ffe4ff */
[----:B------:R-:W-:Y:S01]  /*0130*/  IMAD.U32 R16, RZ, RZ, UR6 ;  /* 0x00000006ff107e24 */ /* 0x000fe2000f8e00ff */
[----:B------:R-:W-:Y:S01]  /*0140*/  UIADD3.X UR5, UPT, UPT, URZ, UR11, URZ, UP2, !UPT ;  /* 0x0000000bff057290 */ /* 0x000fe200097fe4ff */
[----:B------:R-:W-:Y:S01]  /*0150*/  IMAD.U32 R18, RZ, RZ, UR4 ;  /* 0x00000004ff127e24 */ /* 0x000fe2000f8e00ff */
[----:B------:R-:W-:Y:S02]  /*0160*/  MOV R15, UR9 ;  /* 0x00000009000f7c02 */ /* 0x000fe40008000f00 */
[----:B------:R-:W-:Y:S02]  /*0170*/  IMAD.U32 R17, RZ, RZ, UR7 ;  /* 0x00000007ff117e24 */ /* 0x000fe4000f8e00ff */
[----:B------:R-:W-:-:S07]  /*0180*/  IMAD.U32 R21, RZ, RZ, UR5 ;  /* 0x00000005ff157e24 */ /* 0x000fce000f8e00ff */
.L_x_9:
[----:B0-----:R-:W2:Y:S04]  /*0190*/  LDG.E.64 R2, desc[UR12][R16.64+-0x20] ;  /* 0xffffe00c10027981 */ /* 0x001ea8000c1e1b00 */
[----:B------:R-:W3:Y:S01]  /*01a0*/  LDG.E.64 R10, desc[UR12][R14.64+-0x20] ;  /* 0xffffe00c0e0a7981 */ /* 0x000ee2000c1e1b00 */
[----:B------:R-:W-:Y:S01]  /*01b0*/  IMAD.MOV.U32 R22, RZ, RZ, 0x0 ;  /* 0x00000000ff167424 */ /* 0x000fe200078e00ff */
[----:B------:R-:W-:Y:S01]  /*01c0*/  MOV R13, R21 ;  /* 0x00000015000d7202 */ /* 0x000fe20000000f00 */
[----:B------:R-:W-:Y:S02]  /*01d0*/  IMAD.MOV.U32 R23, RZ, RZ, 0x3fd80000 ;  /* 0x3fd80000ff177424 */ /* 0x000fe400078e00ff */
[----:B------:R-:W-:Y:S01]  /*01e0*/  IMAD.MOV.U32 R12, RZ, RZ, R18 ;  /* 0x000000ffff0c7224 */ /* 0x000fe200078e0012 */
[----:B--2---:R-:W-:-:S08]  /*01f0*/  DMUL R2, R2, R2 ;  /* 0x0000000202027228 */ /* 0x004fd00000000000 */
[----:B---3--:R-:W-:-:S06]  /*0200*/  DFMA R10, R10, R10, R2 ;  /* 0x0000000a0a0a722b */ /* 0x008fcc0000000002 */
[----:B------:R-:W0:Y:S04]  /*0210*/  MUFU.RSQ64H R3, R11 ;  /* 0x0000000b00037308 */ /* 0x000e280000001c00 */
[----:B------:R-:W-:-:S04]  /*0220*/  IADD3 R2, PT, PT, R11, -0x3500000, RZ ;  /* 0xfcb000000b027810 */ /* 0x000fc80007ffe0ff */
[----:B------:R-:W-:Y:S02]  /*0230*/  ISETP.GE.U32.AND P0, PT, R2, 0x7ca00000, PT ;  /* 0x7ca000000200780c */ /* 0x000fe40003f06070 */
[----:B0-----:R-:W-:-:S08]  /*0240*/  DMUL R4, R2, R2 ;  /* 0x0000000202047228 */ /* 0x001fd00000000000 */
[----:B------:R-:W-:-:S08]  /*0250*/  DFMA R4, R10, -R4, 1 ;  /* 0x3ff000000a04742b */ /* 0x000fd00000000804 */
[----:B------:R-:W-:Y:S02]  /*0260*/  DFMA R22, R4, R22, 0.5 ;  /* 0x3fe000000416742b */ /* 0x000fe40000000016 */
[----:B------:R-:W-:-:S08]  /*0270*/  DMUL R4, R2, R4 ;  /* 0x0000000402047228 */ /* 0x000fd00000000000 */
[----:B------:R-:W-:-:S08]  /*0280*/  DFMA R22, R22, R4, R2 ;  /* 0x000000041616722b */ /* 0x000fd00000000002 */
[----:B------:R-:W-:Y:S02]  /*0290*/  DMUL R4, R10, R22 ;  /* 0x000000160a047228 */ /* 0x000fe40000000000 */
[----:B------:R-:W-:Y:S01]  /*02a0*/  IADD3 R7, PT, PT, R23, -0x100000, RZ ;  /* 0xfff0000017077810 */ /* 0x000fe20007ffe0ff */
[----:B------:R-:W-:-:S05]  /*02b0*/  IMAD.MOV.U32 R6, RZ, RZ, R22 ;  /* 0x000000ffff067224 */ /* 0x000fca00078e0016 */
[----:B------:R-:W-:-:S08]  /*02c0*/  DFMA R8, R4, -R4, R10 ;  /* 0x800000040408722b */ /* 0x000fd0000000000a */
[----:B------:R-:W-:Y:S01]  /*02d0*/  DFMA R24, R8, R6, R4 ;  /* 0x000000060818722b */ /* 0x000fe20000000004 */
[----:B------:R-:W-:Y:S10]  /*02e0*/  @!P0 BRA `(.L_x_1) ;  /* 0x00000000001c8947 */ /* 0x000ff40003800000 */
[----:B------:R-:W-:Y:S01]  /*02f0*/  MOV R18, R2 ;  /* 0x0000000200127202 */ /* 0x000fe20000000f00 */
[----:B------:R-:W-:Y:S01]  /*0300*/  IMAD.MOV.U32 R6, RZ, RZ, R22 ;  /* 0x000000ffff067224 */ /* 0x000fe200078e0016 */
[----:B------:R-:W-:Y:S01]  /*0310*/  MOV R2, 0x340 ;  /* 0x0000034000027802 */ /* 0x000fe20000000f00 */
[----:B------:R-:W-:-:S07]  /*0320*/  IMAD.MOV.U32 R3, RZ, RZ, R5 ;  /* 0x000000ffff037224 */ /* 0x000fce00078e0005 */
[----:B------:R-:W-:Y:S05]  /*0330*/  CALL.REL.NOINC `($__internal_0_$__cuda_sm20_dsqrt_rn_f64_mediumpath_v1) ;  /* 0x0000001800b07944 */ /* 0x000fea0003c00000 */
[----:B------:R-:W-:Y:S02]  /*0340*/  IMAD.MOV.U32 R24, RZ, RZ, R22 ;  /* 0x000000ffff187224 */ /* 0x000fe400078e0016 */
[----:B------:R-:W-:-:S07]  /*0350*/  IMAD.MOV.U32 R25, RZ, RZ, R23 ;  /* 0x000000ffff197224 */ /* 0x000fce00078e0017 */
.L_x_1:
[----:B------:R0:W-:Y:S04]  /*0360*/  STG.E.64 desc[UR12][R12.64+-0x20], R24 ;  /* 0xffffe0180c007986 */ /* 0x0001e8000c101b0c */
[----:B------:R-:W2:Y:S04]  /*0370*/  LDG.E.64 R2, desc[UR12][R16.64+-0x18] ;  /* 0xffffe80c10027981 */ /* 0x000ea8000c1e1b00 */
[----:B------:R-:W3:Y:S01]  /*0380*/  LDG.E.64 R10, desc[UR12][R14.64+-0x18] ;  /* 0xffffe80c0e0a7981 */ /* 0x000ee2000c1e1b00 */
[----:B------:R-:W-:Y:S02]  /*0390*/  IMAD.MOV.U32 R6, RZ, RZ, 0x0 ;  /* 0x00000000ff067424 */ /* 0x000fe400078e00ff */
[----:B------:R-:W-:Y:S01]  /*03a0*/  IMAD.MOV.U32 R7, RZ, RZ, 0x3fd80000 ;  /* 0x3fd80000ff077424 */ /* 0x000fe200078e00ff */
[----:B--2---:R-:W-:-:S08]  /*03b0*/  DMUL R2, R2, R2 ;  /* 0x0000000202027228 */ /* 0x004fd00000000000 */
[----:B---3--:R-:W-:-:S06]  /*03c0*/  DFMA R10, R10, R10, R2 ;  /* 0x0000000a0a0a722b */ /* 0x008fcc0000000002 */
[----:B------:R-:W1:Y:S04]  /*03d0*/  MUFU.RSQ64H R3, R11 ;  /* 0x0000000b00037308 */ /* 0x000e680000001c00 */
[----:B------:R-:W-:-:S04]  /*03e0*/  IADD3 R2, PT, PT, R11, -0x3500000, RZ ;  /* 0xfcb000000b027810 */ /* 0x000fc80007ffe0ff */
[----:B------:R-:W-:Y:S02]  /*03f0*/  ISETP.GE.U32.AND P0, PT, R2, 0x7ca00000, PT ;  /* 0x7ca000000200780c */ /* 0x000fe40003f06070 */
[----:B-1----:R-:W-:-:S08]  /*0400*/  DMUL R4, R2, R2 ;  /* 0x0000000202047228 */ /* 0x002fd00000000000 */
[----:B------:R-:W-:-:S08]  /*0410*/  DFMA R4, R10, -R4, 1 ;  /* 0x3ff000000a04742b */ /* 0x000fd00000000804 */
[----:B------:R-:W-:Y:S02]  /*0420*/  DFMA R6, R4, R6, 0.5 ;  /* 0x3fe000000406742b */ /* 0x000fe40000000006 */
[----:B------:R-:W-:-:S08]  /*0430*/  DMUL R4, R2, R4 ;  /* 0x0000000402047228 */ /* 0x000fd00000000000 */
[----:B0-----:R-:W-:-:S08]  /*0440*/  DFMA R24, R6, R4, R2 ;  /* 0x000000040618722b */ /* 0x001fd00000000002 */
[----:B------:R-:W-:Y:S02]  /*0450*/  DMUL R4, R10, R24 ;  /* 0x000000180a047228 */ /* 0x000fe40000000000 */
[----:B------:R-:W-:Y:S01]  /*0460*/  IADD3 R7, PT, PT, R25, -0x100000, RZ ;  /* 0xfff0000019077810 */ /* 0x000fe20007ffe0ff */
[----:B------:R-:W-:-:S05]  /*0470*/  IMAD.MOV.U32 R6, RZ, RZ, R24 ;  /* 0x000000ffff067224 */ /* 0x000fca00078e0018 */
[----:B------:R-:W-:-:S08]  /*0480*/  DFMA R8, R4, -R4, R10 ;  /* 0x800000040408722b */ /* 0x000fd0000000000a */
[----:B------:R-:W-:Y:S01]  /*0490*/  DFMA R22, R8, R6, R4 ;  /* 0x000000060816722b */ /* 0x000fe20000000004 */
[----:B------:R-:W-:Y:S10]  /*04a0*/  @!P0 BRA `(.L_x_2) ;  /* 0x0000000000148947 */ /* 0x000ff40003800000 */
[----:B------:R-:W-:Y:S01]  /*04b0*/  IMAD.MOV.U32 R18, RZ, RZ, R2 ;  /* 0x000000ffff127224 */ /* 0x000fe200078e0002 */
[----:B------:R-:W-:Y:S01]  /*04c0*/  MOV R3, R5 ;  /* 0x0000000500037202 */ /* 0x000fe20000000f00 */
[----:B------:R-:W-:Y:S01]  /*04d0*/  IMAD.MOV.U32 R6, RZ, RZ, R24 ;  /* 0x000000ffff067224 */ /* 0x000fe200078e0018 */
[----:B------:R-:W-:-:S07]  /*04e0*/  MOV R2, 0x500 ;  /* 0x0000050000027802 */ /* 0x000fce0000000f00 */
[----:B------:R-:W-:Y:S05]  /*04f0*/  CALL.REL.NOINC `($__internal_0_$__cuda_sm20_dsqrt_rn_f64_mediumpath_v1) ;  /* 0x0000001800407944 */ /* 0x000fea0003c00000 */
.L_x_2:
[----:B------:R0:W-:Y:S04]  /*0500*/  STG.E.64 desc[UR12][R12.64+-0x18], R22 ;  /* 0xffffe8160c007986 */ /* 0x0001e8000c101b0c */
[----:B------:R-:W2:Y:S04]  /*0510*/  LDG.E.64 R2, desc[UR12][R16.64+-0x10] ;  /* 0xfffff00c10027981 */ /* 0x000ea8000c1e1b00 */
[----:B------:R-:W3:Y:S01]  /*0520*/  LDG.E.64 R10, desc[UR12][R14.64+-0x10] ;  /* 0xfffff00c0e0a7981 */ /* 0x000ee2000c1e1b00 */
[----:B------:R-:W-:Y:S01]  /*0530*/  MOV R6, 0x0 ;  /* 0x0000000000067802 */ /* 0x000fe20000000f00 */
[----:B------:R-:W-:Y:S01]  /*0540*/  IMAD.MOV.U32 R7, RZ, RZ, 0x3fd80000 ;  /* 0x3fd80000ff077424 */ /* 0x000fe200078e00ff */
[----:B--2---:R-:W-:-:S08]  /*0550*/  DMUL R2, R2, R2 ;  /* 0x0000000202027228 */ /* 0x004fd00000000000 */
[----:B---3--:R-:W-:-:S06]  /*0560*/  DFMA R10, R10, R10, R2 ;  /* 0x0000000a0a0a722b */ /* 0x008fcc0000000002 */
[----:B------:R-:W1:Y:S04]  /*0570*/  MUFU.RSQ64H R3, R11 ;  /* 0x0000000b00037308 */ /* 0x000e680000001c00 */
[----:B------:R-:W-:-:S05]  /*0580*/  VIADD R2, R11, 0xfcb00000 ;  /* 0xfcb000000b027836 */ /* 0x000fca0000000000 */
[----:B------:R-:W-:Y:S01]  /*0590*/  ISETP.GE.U32.AND P0, PT, R2, 0x7ca00000, PT ;  /* 0x7ca000000200780c */ /* 0x000fe20003f06070 */
[----:B-1----:R-:W-:-:S08]  /*05a0*/  DMUL R4, R2, R2 ;  /* 0x0000000202047228 */ /* 0x002fd00000000000 */
[----:B------:R-:W-:-:S08]  /*05b0*/  DFMA R4, R10, -R4, 1 ;  /* 0x3ff000000a04742b */ /* 0x000fd00000000804 */
[----:B------:R-:W-:Y:S02]  /*05c0*/  DFMA R6, R4, R6, 0.5 ;  /* 0x3fe000000406742b */ /* 0x000fe40000000006 */
[----:B------:R-:W-:-:S08]  /*05d0*/  DMUL R4, R2, R4 ;  /* 0x0000000402047228 */ /* 0x000fd00000000000 */
[----:B------:R-:W-:-:S08]  /*05e0*/  DFMA R24, R6, R4, R2 ;  /* 0x000000040618722b */ /* 0x000fd00000000002 */
[----:B------:R-:W-:Y:S02]  /*05f0*/  DMUL R4, R10, R24 ;  /* 0x000000180a047228 */ /* 0x000fe40000000000 */
[----:B------:R-:W-:Y:S01]  /*0600*/  VIADD R7, R25, 0xfff00000 ;  /* 0xfff0000019077836 */ /* 0x000fe20000000000 */
[----:B------:R-:W-:-:S05]  /*0610*/  MOV R6, R24 ;  /* 0x0000001800067202 */ /* 0x000fca0000000f00 */
[----:B------:R-:W-:-:S08]  /*0620*/  DFMA R8, R4, -R4, R10 ;  /* 0x800000040408722b */ /* 0x000fd0000000000a */
[----:B0-----:R-:W-:Y:S01]  /*0630*/  DFMA R22, R8, R6, R4 ;  /* 0x000000060816722b */ /* 0x001fe20000000004 */
[----:B------:R-:W-:Y:S10]  /*0640*/  @!P0 BRA `(.L_x_3) ;  /* 0x0000000000148947 */ /* 0x000ff40003800000 */
[----:B------:R-:W-:Y:S01]  /*0650*/  MOV R18, R2 ;  /* 0x0000000200127202 */ /* 0x000fe20000000f00 */
[----:B------:R-:W-:Y:S01]  /*0660*/  IMAD.MOV.U32 R6, RZ, RZ, R24 ;  /* 0x000000ffff067224 */ /* 0x000fe200078e0018 */
[----:B------:R-:W-:Y:S01]  /*0670*/  MOV R2, 0x6a0 ;  /* 0x000006a000027802 */ /* 0x000fe20000000f00 */
[----:B------:R-:W-:-:S07]  /*0680*/  IMAD.MOV.U32 R3, RZ, RZ, R5 ;  /* 0x000000ffff037224 */ /* 0x000fce00078e0005 */
[----:B------:R-:W-:Y:S05]  /*0690*/  CALL.REL.NOINC `($__internal_0_$__cuda_sm20_dsqrt_rn_f64_mediumpath_v1) ;  /* 0x0000001400d87944 */ /* 0x000fea0003c00000 */
.L_x_3:
[----:B------:R0:W-:Y:S04]  /*06a0*/  STG.E.64 desc[UR12][R12.64+-0x10], R22 ;  /* 0xfffff0160c007986 */ /* 0x0001e8000c101b0c */
[----:B------:R-:W2:Y:S04]  /*06b0*/  LDG.E.64 R2, desc[UR12][R16.64+-0x8] ;  /* 0xfffff80c10027981 */ /* 0x000ea8000c1e1b00 */
[----:B------:R-:W3:Y:S01]  /*06c0*/  LDG.E.64 R10, desc[UR12][R14.64+-0x8] ;  /* 0xfffff80c0e0a7981 */ /* 0x000ee2000c1e1b00 */
[----:B------:R-:W-:Y:S01]  /*06d0*/  IMAD.MOV.U32 R6, RZ, RZ, 0x0 ;  /* 0x00000000ff067424 */ /* 0x000fe200078e00ff */
[----:B------:R-:W-:Y:S01]  /*06e0*/  MOV R7, 0x3fd80000 ;  /* 0x3fd8000000077802 */ /* 0x000fe20000000f00 */
        /* <DEDUP_REMOVED lines=11> */
[----:B------:R-:W-:Y:S02]  /*07a0*/  VIADD R7, R25, 0xfff00000 ;  /* 0xfff0000019077836 */ /* 0x000fe40000000000 */
[----:B------:R-:W-:-:S04]  /*07b0*/  IMAD.MOV.U32 R6, RZ, RZ, R24 ;  /* 0x000000ffff067224 */ /* 0x000fc800078e0018 */
[----:B------:R-:W-:-:S08]  /*07c0*/  DFMA R8, R4, -R4, R10 ;  /* 0x800000040408722b */ /* 0x000fd0000000000a */
[----:B0-----:R-:W-:Y:S01]  /*07d0*/  DFMA R22, R8, R6, R4 ;  /* 0x000000060816722b */ /* 0x001fe20000000004 */
[----:B------:R-:W-:Y:S10]  /*07e0*/  @!P0 BRA `(.L_x_4) ;  /* 0x0000000000148947 */ /* 0x000ff40003800000 */
[----:B------:R-:W-:Y:S01]  /*07f0*/  IMAD.MOV.U32 R18, RZ, RZ, R2 ;  /* 0x000000ffff127224 */ /* 0x000fe200078e0002 */
[----:B------:R-:W-:Y:S01]  /*0800*/  MOV R6, R24 ;  /* 0x0000001800067202 */ /* 0x000fe20000000f00 */
[----:B------:R-:W-:Y:S01]  /*0810*/  IMAD.MOV.U32 R3, RZ, RZ, R5 ;  /* 0x000000ffff037224 */ /* 0x000fe200078e0005 */
[----:B------:R-:W-:-:S07]  /*0820*/  MOV R2, 0x840 ;  /* 0x0000084000027802 */ /* 0x000fce0000000f00 */
[----:B------:R-:W-:Y:S05]  /*0830*/  CALL.REL.NOINC `($__internal_0_$__cuda_sm20_dsqrt_rn_f64_mediumpath_v1) ;  /* 0x0000001400707944 */ /* 0x000fea0003c00000 */
.L_x_4:
        /* <DEDUP_REMOVED lines=26> */
.L_x_5:
        /* <DEDUP_REMOVED lines=26> */
.L_x_6:
        /* <DEDUP_REMOVED lines=26> */
.L_x_7:
        /* <DEDUP_REMOVED lines=26> */
.L_x_8:
[----:B------:R1:W-:Y:S01]  /*0ec0*/  STG.E.64 desc[UR12][R12.64+0x18], R22 ;  /* 0x000018160c007986 */ /* 0x0003e2000c101b0c */
[----:B------:R-:W-:Y:S01]  /*0ed0*/  VIADD R20, R20, 0x8 ;  /* 0x0000000814147836 */ /* 0x000fe20000000000 */
[----:B------:R-:W-:Y:S02]  /*0ee0*/  IADD3 R16, P2, PT, R16, 0x40, RZ ;  /* 0x0000004010107810 */ /* 0x000fe40007f5e0ff */
[----:B------:R-:W-:Y:S02]  /*0ef0*/  IADD3 R18, P3, PT, R12, 0x40, RZ ;  /* 0x000000400c127810 */ /* 0x000fe40007f7e0ff */
[----:B------:R-:W-:Y:S01]  /*0f00*/  ISETP.NE.AND P0, PT, R20, RZ, PT ;  /* 0x000000ff1400720c */ /* 0x000fe20003f05270 */
[----:B------:R-:W-:Y:S01]  /*0f10*/  IMAD.X R17, RZ, RZ, R17, P2 ;  /* 0x000000ffff117224 */ /* 0x000fe200010e0611 */
[----:B------:R-:W-:Y:S01]  /*0f20*/  IADD3 R14, P1, PT, R14, 0x40, RZ ;  /* 0x000000400e0e7810 */ /* 0x000fe20007f3e0ff */
[----:B------:R-:W-:-:S03]  /*0f30*/  IMAD.X R21, RZ, RZ, R13, P3 ;  /* 0x000000ffff157224 */ /* 0x000fc600018e060d */
[----:B------:R-:W-:-:S07]  /*0f40*/  IADD3.X R15, PT, PT, RZ, R15, RZ, P1, !PT ;  /* 0x0000000fff0f7210 */ /* 0x000fce0000ffe4ff */
[----:B-1----:R-:W-:Y:S05]  /*0f50*/  @P0 BRA `(.L_x_9) ;  /* 0xfffffff0008c0947 */ /* 0x002fea000383ffff */
.L_x_0:
[----:B------:R-:W-:-:S13]  /*0f60*/  ISETP.NE.AND P0, PT, R19, RZ, PT ;  /* 0x000000ff1300720c */ /* 0x000fda0003f05270 */
[----:B0-----:R-:W-:Y:S05]  /*0f70*/  @!P0 EXIT ;  /* 0x000000000000894d */ /* 0x001fea0003800000 */
[----:B------:R-:W0:Y:S01]  /*0f80*/  LDCU UR4, c[0x0][0x398] ;  /* 0x00007300ff0477ac */ /* 0x000e220008000800 */
[----:B------:R-:W-:Y:S01]  /*0f90*/  ISETP.GE.U32.AND P0, PT, R19, 0x4, PT ;  /* 0x000000041300780c */ /* 0x000fe20003f06070 */
[----:B0-----:R-:W-:-:S12]  /*0fa0*/  ULOP3.LUT UR4, UR4, 0x3, URZ, 0xc0, !UPT ;  /* 0x0000000304047892 */ /* 0x001fd8000f8ec0ff */
[----:B------:R-:W-:Y:S05]  /*0fb0*/  @!P0 BRA `(.L_x_10) ;  /* 0x0000000400dc8947 */ /* 0x000fea0003800000 */
[----:B------:R-:W0:Y:S08]  /*0fc0*/  LDC.64 R12, c[0x0][0x388] ;  /* 0x0000e200ff0c7b82 */ /* 0x000e300000000a00 */
[----:B------:R-:W1:Y:S01]  /*0fd0*/  LDC.64 R14, c[0x0][0x380] ;  /* 0x0000e000ff0e7b82 */ /* 0x000e620000000a00 */
[----:B0-----:R-:W-:-:S05]  /*0fe0*/  IMAD.WIDE.U32 R12, R0, 0x8, R12 ;  /* 0x00000008000c7825 */ /* 0x001fca00078e000c */
[----:B------:R-:W2:Y:S01]  /*0ff0*/  LDG.E.64 R2, desc[UR12][R12.64] ;  /* 0x0000000c0c027981 */ /* 0x000ea2000c1e1b00 */
[----:B-1----:R-:W-:-:S05]  /*1000*/  IMAD.WIDE.U32 R14, R0, 0x8, R14 ;  /* 0x00000008000e7825 */ /* 0x002fca00078e000e */
[----:B------:R-:W3:Y:S01]  /*1010*/  LDG.E.64 R10, desc[UR12][R14.64] ;  /* 0x0000000c0e0a7981 */ /* 0x000ee2000c1e1b00 */
[----:B------:R-:W-:Y:S02]  /*1020*/  IMAD.MOV.U32 R4, RZ, RZ, 0x0 ;  /* 0x00000000ff047424 */ /* 0x000fe400078e00ff */
[----:B------:R-:W-:Y:S01]  /*1030*/  IMAD.MOV.U32 R5, RZ, RZ, 0x3fd80000 ;  /* 0x3fd80000ff057424 */ /* 0x000fe200078e00ff */
        /* <DEDUP_REMOVED lines=19> */
[----:B------:R-:W-:Y:S01]  /*1170*/  MOV R2, 0x11a0 ;  /* 0x000011a000027802 */ /* 0x000fe20000000f00 */
[----:B------:R-:W-:-:S07]  /*1180*/  IMAD.MOV.U32 R9, RZ, RZ, R17 ;  /* 0x000000ffff097224 */ /* 0x000fce00078e0011 */
[----:B------:R-:W-:Y:S05]  /*1190*/  CALL.REL.NOINC `($__internal_0_$__cuda_sm20_dsqrt_rn_f64_mediumpath_v1) ;  /* 0x0000000c00187944 */ /* 0x000fea0003c00000 */
[----:B------:R-:W-:Y:S01]  /*11a0*/  MOV R4, R22 ;  /* 0x0000001600047202 */ /* 0x000fe20000000f00 */
[----:B------:R-:W-:-:S07]  /*11b0*/  IMAD.MOV.U32 R5, RZ, RZ, R23 ;  /* 0x000000ffff057224 */ /* 0x000fce00078e0017 */
.L_x_11:
[----:B------:R-:W0:Y:S02]  /*11c0*/  LDC.64 R16, c[0x0][0x390] ;  /* 0x0000e400ff107b82 */ /* 0x000e240000000a00 */
[----:B0-----:R-:W-:-:S05]  /*11d0*/  IMAD.WIDE.U32 R16, R0, 0x8, R16 ;  /* 0x0000000800107825 */ /* 0x001fca00078e0010 */
        /* <DEDUP_REMOVED lines=21> */
[----:B------:R-:W-:Y:S01]  /*1330*/  IMAD.MOV.U32 R4, RZ, RZ, R2 ;  /* 0x000000ffff047224 */ /* 0x000fe200078e0002 */
[----:B------:R-:W-:Y:S01]  /*1340*/  MOV R2, 0x1370 ;  /* 0x0000137000027802 */ /* 0x000fe20000000f00 */
[----:B------:R-:W-:-:S07]  /*1350*/  IMAD.MOV.U32 R6, RZ, RZ, R20 ;  /* 0x000000ffff067224 */ /* 0x000fce00078e0014 */
[----:B------:R-:W-:Y:S05]  /*1360*/  CALL.REL.NOINC `($__internal_0_$__cuda_sm20_dsqrt_rn_f64_mediumpath_v1) ;  /* 0x0000000800a47944 */ /* 0x000fea0003c00000 */
[----:B------:R-:W-:Y:S01]  /*1370*/  MOV R4, R22 ;  /* 0x0000001600047202 */ /* 0x000fe20000000f00 */
[----:B------:R-:W-:-:S07]  /*1380*/  IMAD.MOV.U32 R5, RZ, RZ, R23 ;  /* 0x000000ffff057224 */ /* 0x000fce00078e0017 */
.L_x_12:
        /* <DEDUP_REMOVED lines=27> */
.L_x_13:
        /* <DEDUP_REMOVED lines=21> */
[----:B------:R-:W-:Y:S01]  /*1690*/  MOV R6, R8 ;  /* 0x0000000800067202 */ /* 0x000fe20000000f00 */
[----:B------:R-:W-:Y:S01]  /*16a0*/  IMAD.MOV.U32 R4, RZ, RZ, R2 ;  /* 0x000000ffff047224 */ /* 0x000fe200078e0002 */
[----:B------:R-:W-:Y:S01]  /*16b0*/  MOV R9, R13 ;  /* 0x0000000d00097202 */ /* 0x000fe20000000f00 */
[----:B------:R-:W-:Y:S01]  /*16c0*/  IMAD.MOV.U32 R8, RZ, RZ, R12 ;  /* 0x000000ffff087224 */ /* 0x000fe200078e000c */
[----:B------:R-:W-:-:S07]  /*16d0*/  MOV R2, 0x16f0 ;  /* 0x000016f000027802 */ /* 0x000fce0000000f00 */
[----:B------:R-:W-:Y:S05]  /*16e0*/  CALL.REL.NOINC `($__internal_0_$__cuda_sm20_dsqrt_rn_f64_mediumpath_v1) ;  /* 0x0000000400c47944 */ /* 0x000fea0003c00000 */
[----:B------:R-:W-:Y:S01]  /*16f0*/  MOV R4, R22 ;  /* 0x0000001600047202 */ /* 0x000fe20000000f00 */
[----:B------:R-:W-:-:S07]  /*1700*/  IMAD.MOV.U32 R5, RZ, RZ, R23 ;  /* 0x000000ffff057224 */ /* 0x000fce00078e0017 */
.L_x_14:
[----:B------:R0:W-:Y:S01]  /*1710*/  STG.E.64 desc[UR12][R16.64+0x18], R4 ;  /* 0x0000180410007986 */ /* 0x0001e2000c101b0c */
[----:B------:R-:W-:-:S07]  /*1720*/  IADD3 R0, PT, PT, R0, 0x4, RZ ;  /* 0x0000000400007810 */ /* 0x000fce0007ffe0ff */
.L_x_10:
[----:B------:R-:W-:-:S13]  /*1730*/  ISETP.NE.AND P0, PT, RZ, UR4, PT ;  /* 0x00000004ff007c0c */ /* 0x000fda000bf05270 */
[----:B------:R-:W-:Y:S05]  /*1740*/  @!P0 EXIT ;  /* 0x000000000000894d */ /* 0x000fea0003800000 */
[----:B------:R-:W-:-:S09]  /*1750*/  UISETP.NE.AND UP0, UPT, UR4, 0x1, UPT ;  /* 0x000000010400788c */ /* 0x000fd2000bf05270 */
[----:B------:R-:W-:Y:S05]  /*1760*/  BRA.U !UP0, `(.L_x_15) ;  /* 0x0000000508047547 */ /* 0x000fea000b800000 */
[----:B------:R-:W1:Y:S08]  /*1770*/  LDC.64 R12, c[0x0][0x388] ;  /* 0x0000e200ff0c7b82 */ /* 0x000e700000000a00 */
[----:B------:R-:W2:Y:S01]  /*1780*/  LDC.64 R14, c[0x0][0x380] ;  /* 0x0000e000ff0e7b82 */ /* 0x000ea20000000a00 */
[----:B-1----:R-:W-:-:S05]  /*1790*/  IMAD.WIDE.U32 R12, R0, 0x8, R12 ;  /* 0x00000008000c7825 */ /* 0x002fca00078e000c */
[----:B------:R-:W3:Y:S01]  /*17a0*/  LDG.E.64 R2, desc[UR12][R12.64] ;  /* 0x0000000c0c027981 */ /* 0x000ee2000c1e1b00 */
[----:B--2---:R-:W-:-:S05]  /*17b0*/  IMAD.WIDE.U32 R14, R0, 0x8, R14 ;  /* 0x00000008000e7825 */ /* 0x004fca00078e000e */
[----:B------:R-:W2:Y:S01]  /*17c0*/  LDG.E.64 R10, desc[UR12][R14.64] ;  /* 0x0000000c0e0a7981 */ /* 0x000ea2000c1e1b00 */
[----:B0-----:R-:W-:Y:S01]  /*17d0*/  MOV R4, 0x0 ;  /* 0x0000000000047802 */ /* 0x001fe20000000f00 */
[----:B------:R-:W-:Y:S01]  /*17e0*/  IMAD.MOV.U32 R5, RZ, RZ, 0x3fd80000 ;  /* 0x3fd80000ff057424 */ /* 0x000fe200078e00ff */
[----:B---3--:R-:W-:-:S08]  /*17f0*/  DMUL R2, R2, R2 ;  /* 0x0000000202027228 */ /* 0x008fd00000000000 */
[----:B--2---:R-:W-:-:S06]  /*1800*/  DFMA R10, R10, R10, R2 ;  /* 0x0000000a0a0a722b */ /* 0x004fcc0000000002 */
[----:B------:R-:W0:Y:S04]  /*1810*/  MUFU.RSQ64H R19, R11 ;  /* 0x0000000b00137308 */ /* 0x000e280000001c00 */
[----:B------:R-:W-:-:S05]  /*1820*/  VIADD R18, R11, 0xfcb00000 ;  /* 0xfcb000000b127836 */ /* 0x000fca0000000000 */
[----:B------:R-:W-:Y:S01]  /*1830*/  ISETP.GE.U32.AND P0, PT, R18, 0x7ca00000, PT ;  /* 0x7ca000001200780c */ /* 0x000fe20003f06070 */
        /* <DEDUP_REMOVED lines=19> */
.L_x_16:
[----:B------:R-:W0:Y:S02]  /*1970*/  LDC.64 R16, c[0x0][0x390] ;  /* 0x0000e400ff107b82 */ /* 0x000e240000000a00 */
[----:B0-----:R-:W-:-:S05]  /*1980*/  IMAD.WIDE.U32 R16, R0, 0x8, R16 ;  /* 0x0000000800107825 */ /* 0x001fca00078e0010 */
        /* <DEDUP_REMOVED lines=22> */
[----:B------:R-:W-:Y:S01]  /*1af0*/  MOV R4, R2 ;  /* 0x0000000200047202 */ /* 0x000fe20000000f00 */
[----:B------:R-:W-:Y:S01]  /*1b00*/  IMAD.MOV.U32 R9, RZ, RZ, R13 ;  /* 0x000000ffff097224 */ /* 0x000fe200078e000d */
[----:B------:R-:W-:Y:S02]  /*1b10*/  MOV R8, R12 ;  /* 0x0000000c00087202 */ /* 0x000fe40000000f00 */
[----:B------:R-:W-:-:S07]  /*1b20*/  MOV R2, 0x1b40 ;  /* 0x00001b4000027802 */ /* 0x000fce0000000f00 */
[----:B------:R-:W-:Y:S05]  /*1b30*/  CALL.REL.NOINC `($__internal_0_$__cuda_sm20_dsqrt_rn_f64_mediumpath_v1) ;  /* 0x0000000000b07944 */ /* 0x000fea0003c00000 */
[----:B------:R-:W-:Y:S01]  /*1b40*/  IMAD.MOV.U32 R4, RZ, RZ, R22 ;  /* 0x000000ffff047224 */ /* 0x000fe200078e0016 */
[----:B------:R-:W-:-:S07]  /*1b50*/  MOV R5, R23 ;  /* 0x0000001700057202 */ /* 0x000fce0000000f00 */
.L_x_17:
[----:B------:R1:W-:Y:S01]  /*1b60*/  STG.E.64 desc[UR12][R16.64+0x8], R4 ;  /* 0x0000080410007986 */ /* 0x0003e2000c101b0c */
[----:B------:R-:W-:-:S07]  /*1b70*/  VIADD R0, R0, 0x2 ;  /* 0x0000000200007836 */ /* 0x000fce0000000000 */
.L_x_15:
[----:B------:R-:W2:Y:S02]  /*1b80*/  LDC R2, c[0x0][0x398] ;  /* 0x0000e600ff027b82 */ /* 0x000ea40000000800 */
[----:B--2---:R-:W-:-:S04]  /*1b90*/  LOP3.LUT R2, R2, 0x1, RZ, 0xc0, !PT ;  /* 0x0000000102027812 */ /* 0x004fc800078ec0ff */
[----:B------:R-:W-:-:S13]  /*1ba0*/  ISETP.NE.U32.AND P0, PT, R2, 0x1, PT ;  /* 0x000000010200780c */ /* 0x000fda0003f05070 */
[----:B------:R-:W-:Y:S05]  /*1bb0*/  @P0 EXIT ;  /* 0x000000000000094d */ /* 0x000fea0003800000 */
[----:B01----:R-:W0:Y:S08]  /*1bc0*/  LDC.64 R4, c[0x0][0x388] ;  /* 0x0000e200ff047b82 */ /* 0x003e300000000a00 */
[----:B------:R-:W1:Y:S01]  /*1bd0*/  LDC.64 R2, c[0x0][0x380] ;  /* 0x0000e000ff027b82 */ /* 0x000e620000000a00 */
[----:B0-----:R-:W-:-:S06]  /*1be0*/  IMAD.WIDE.U32 R4, R0, 0x8, R4 ;  /* 0x0000000800047825 */ /* 0x001fcc00078e0004 */
[----:B------:R-:W2:Y:S01]  /*1bf0*/  LDG.E.64 R4, desc[UR12][R4.64] ;  /* 0x0000000c04047981 */ /* 0x000ea2000c1e1b00 */
[----:B-1----:R-:W-:-:S06]  /*1c00*/  IMAD.WIDE.U32 R2, R0, 0x8, R2 ;  /* 0x0000000800027825 */ /* 0x002fcc00078e0002 */
[----:B------:R-:W3:Y:S01]  /*1c10*/  LDG.E.64 R2, desc[UR12][R2.64] ;  /* 0x0000000c02027981 */ /* 0x000ee2000c1e1b00 */
[----:B------:R-:W-:Y:S01]  /*1c20*/  IMAD.MOV.U32 R8, RZ, RZ, 0x0 ;  /* 0x00000000ff087424 */ /* 0x000fe200078e00ff */
[----:B------:R-:W-:Y:S01]  /*1c30*/  MOV R9, 0x3fd80000 ;  /* 0x3fd8000000097802 */ /* 0x000fe20000000f00 */
        /* <DEDUP_REMOVED lines=14> */
[----:B------:R-:W-:Y:S01]  /*1d20*/  DFMA R2, R12, R6, R4 ;  /* 0x000000060c02722b */ /* 0x000fe20000000004 */
        /* <DEDUP_REMOVED lines=9> */
.L_x_18:
[----:B------:R-:W0:Y:S02]  /*1dc0*/  LDC.64 R4, c[0x0][0x390] ;  /* 0x0000e400ff047b82 */ /* 0x000e240000000a00 */
[----:B0-----:R-:W-:-:S05]  /*1dd0*/  IMAD.WIDE.U32 R4, R0, 0x8, R4 ;  /* 0x0000000800047825 */ /* 0x001fca00078e0004 */
[----:B------:R-:W-:Y:S01]  /*1de0*/  STG.E.64 desc[UR12][R4.64], R2 ;  /* 0x0000000204007986 */ /* 0x000fe2000c101b0c */
[----:B------:R-:W-:Y:S05]  /*1df0*/  EXIT ;  /* 0x000000000000794d */ /* 0x000fea0003800000 */
        .weak           $__internal_0_$__cuda_sm20_dsqrt_rn_f64_mediumpath_v1
        .type           $__internal_0_$__cuda_sm20_dsqrt_rn_f64_mediumpath_v1,@function
        .size           $__internal_0_$__cuda_sm20_dsqrt_rn_f64_mediumpath_v1,(.L_x_23 - $__internal_0_$__cuda_sm20_dsqrt_rn_f64_mediumpath_v1)
$__internal_0_$__cuda_sm20_dsqrt_rn_f64_mediumpath_v1:
[----:B------:R-:W-:Y:S01]  /*1e00*/  ISETP.GE.U32.AND P0, PT, R18, -0x3400000, PT ;  /* 0xfcc000001200780c */ /* 0x000fe20003f06070 */
[----:B------:R-:W-:-:S12]  /*1e10*/  IMAD.MOV.U32 R5, RZ, RZ, R3 ;  /* 0x000000ffff057224 */ /* 0x000fd800078e0003 */
[----:B------:R-:W-:Y:S05]  /*1e20*/  @!P0 BRA `(.L_x_19) ;  /* 0x0000000000208947 */ /* 0x000fea0003800000 */
[----:B------:R-:W-:-:S10]  /*1e30*/  DFMA.RM R6, R8, R6, R4 ;  /* 0x000000060806722b */ /* 0x000fd40000004004 */
[----:B------:R-:W-:-:S04]  /*1e40*/  IADD3 R4, P0, PT, R6, 0x1, RZ ;  /* 0x0000000106047810 */ /* 0x000fc80007f1e0ff */
[----:B------:R-:W-:-:S06]  /*1e50*/  IADD3.X R5, PT, PT, RZ, R7, RZ, P0, !PT ;  /* 0x00000007ff057210 */ /* 0x000fcc00007fe4ff */
[----:B------:R-:W-:-:S08]  /*1e60*/  DFMA.RP R10, -R6, R4, R10 ;  /* 0x00000004060a722b */ /* 0x000fd0000000810a */
[----:B------:R-:W-:-:S06]  /*1e70*/  DSETP.GT.AND P0, PT, R10, RZ, PT ;  /* 0x000000ff0a00722a */ /* 0x000fcc0003f04000 */
[----:B------:R-:W-:Y:S02]  /*1e80*/  FSEL R4, R4, R6, P0 ;  /* 0x0000000604047208 */ /* 0x000fe40000000000 */
[----:B------:R-:W-:Y:S01]  /*1e90*/  FSEL R5, R5, R7, P0 ;  /* 0x0000000705057208 */ /* 0x000fe20000000000 */
[----:B------:R-:W-:Y:S06]  /*1ea0*/  BRA `(.L_x_20) ;  /* 0x0000000000647947 */ /* 0x000fec0003800000 */
.L_x_19:
[----:B------:R-:W-:-:S14]  /*1eb0*/  DSETP.NE.AND P0, PT, R10, RZ, PT ;  /* 0x000000ff0a00722a */ /* 0x000fdc0003f05000 */
[----:B------:R-:W-:Y:S05]  /*1ec0*/  @!P0 BRA `(.L_x_21) ;  /* 0x0000000000588947 */ /* 0x000fea0003800000 */
[----:B------:R-:W-:-:S13]  /*1ed0*/  ISETP.GE.AND P0, PT, R11, RZ, PT ;  /* 0x000000ff0b00720c */ /* 0x000fda0003f06270 */
[----:B------:R-:W-:Y:S01]  /*1ee0*/  @!P0 IMAD.MOV.U32 R4, RZ, RZ, 0x0 ;  /* 0x00000000ff048424 */ /* 0x000fe200078e00ff */
[----:B------:R-:W-:Y:S01]  /*1ef0*/  @!P0 MOV R5, 0xfff80000 ;  /* 0xfff8000000058802 */ /* 0x000fe20000000f00 */
[----:B------:R-:W-:Y:S06]  /*1f00*/  @!P0 BRA `(.L_x_20) ;  /* 0x00000000004c8947 */ /* 0x000fec0003800000 */
[----:B------:R-:W-:-:S13]  /*1f10*/  ISETP.GT.AND P0, PT, R11, 0x7fefffff, PT ;  /* 0x7fefffff0b00780c */ /* 0x000fda0003f04270 */
[----:B------:R-:W-:Y:S05]  /*1f20*/  @P0 BRA `(.L_x_21) ;  /* 0x0000000000400947 */ /* 0x000fea0003800000 */
[----:B------:R-:W-:Y:S01]  /*1f30*/  DMUL R10, R10, 8.11296384146066816958e+31 ;  /* 0x469000000a0a7828 */ /* 0x000fe20000000000 */
[----:B------:R-:W-:Y:S01]  /*1f40*/  IMAD.MOV.U32 R8, RZ, RZ, RZ ;  /* 0x000000ffff087224 */ /* 0x000fe200078e00ff */
[----:B------:R-:W-:Y:S01]  /*1f50*/  MOV R4, 0x0 ;  /* 0x0000000000047802 */ /* 0x000fe20000000f00 */
[----:B------:R-:W-:-:S03]  /*1f60*/  IMAD.MOV.U32 R5, RZ, RZ, 0x3fd80000 ;  /* 0x3fd80000ff057424 */ /* 0x000fc600078e00ff */
[----:B------:R-:W0:Y:S02]  /*1f70*/  MUFU.RSQ64H R9, R11 ;  /* 0x0000000b00097308 */ /* 0x000e240000001c00 */
[----:B0-----:R-:W-:-:S08]  /*1f80*/  DMUL R6, R8, R8 ;  /* 0x0000000808067228 */ /* 0x001fd00000000000 */
[----:B------:R-:W-:-:S08]  /*1f90*/  DFMA R6, R10, -R6, 1 ;  /* 0x3ff000000a06742b */ /* 0x000fd00000000806 */
[----:B------:R-:W-:Y:S02]  /*1fa0*/  DFMA R4, R6, R4, 0.5 ;  /* 0x3fe000000604742b */ /* 0x000fe40000000004 */
[----:B------:R-:W-:-:S08]  /*1fb0*/  DMUL R6, R8, R6 ;  /* 0x0000000608067228 */ /* 0x000fd00000000000 */
[----:B------:R-:W-:-:S08]  /*1fc0*/  DFMA R6, R4, R6, R8 ;  /* 0x000000060406722b */ /* 0x000fd00000000008 */
[----:B------:R-:W-:Y:S02]  /*1fd0*/  DMUL R4, R10, R6 ;  /* 0x000000060a047228 */ /* 0x000fe40000000000 */
[----:B------:R-:W-:-:S06]  /*1fe0*/  IADD3 R7, PT, PT, R7, -0x100000, RZ ;  /* 0xfff0000007077810 */ /* 0x000fcc0007ffe0ff */
[----:B------:R-:W-:-:S08]  /*1ff0*/  DFMA R8, R4, -R4, R10 ;  /* 0x800000040408722b */ /* 0x000fd0000000000a */
[----:B------:R-:W-:-:S10]  /*2000*/  DFMA R4, R6, R8, R4 ;  /* 0x000000080604722b */ /* 0x000fd40000000004 */
[----:B------:R-:W-:Y:S01]  /*2010*/  VIADD R5, R5, 0xfcb00000 ;  /* 0xfcb0000005057836 */ /* 0x000fe20000000000 */
[----:B------:R-:W-:Y:S06]  /*2020*/  BRA `(.L_x_20) ;  /* 0x0000000000047947 */ /* 0x000fec0003800000 */
.L_x_21:
[----:B------:R-:W-:-:S11]  /*2030*/  DADD R4, R10, R10 ;  /* 0x000000000a047229 */ /* 0x000fd6000000000a */
.L_x_20:
[----:B------:R-:W-:Y:S01]  /*2040*/  MOV R3, 0x0 ;  /* 0x0000000000037802 */ /* 0x000fe20000000f00 */
[----:B------:R-:W-:Y:S01]  /*2050*/  IMAD.MOV.U32 R23, RZ, RZ, R5 ;  /* 0x000000ffff177224 */ /* 0x000fe200078e0005 */
[----:B------:R-:W-:Y:S02]  /*2060*/  MOV R22, R4 ;  /* 0x0000000400167202 */ /* 0x000fe40000000f00 */
[----:B------:R-:W-:Y:S05]  /*2070*/  RET.REL.NODEC R2 `(_Z11vector_sqrtPdS_S_i) ;  /* 0xffffffdc02e07950 */ /* 0x000fea0003c3ffff */
.L_x_22:
[----:B------:R-:W-:-:S00]  /*2080*/  BRA `(.L_x_22) ;  /* 0xfffffffc00fc7947 */ /* 0x000fc0000383ffff */
[----:B------:R-:W-:-:S00]  /*2090*/  NOP ;  /* 0x0000000000007918 */ /* 0x000fc00000000000 */
        /* <DEDUP_REMOVED lines=14> */
.L_x_23:


//--------------------- .nv.shared.reserved.0     --------------------------
	.section	.nv.shared.reserved.0,"aw",@nobits
	.weak		__nv_reservedSMEM_offset_0_alias
	.size		__nv_reservedSMEM_offset_0_alias, 0, 64
	.other		__nv_reservedSMEM_offset_0_alias,@"STO_CUDA_RESERVED_SHARED STV_DEFAULT"
__nv_reservedSMEM_offset_0_alias:
	.zero		0
	.zero		64


//--------------------- .nv.constant0._Z11vector_sqrtPdS_S_i --------------------------
	.section	.nv.constant0._Z11vector_sqrtPdS_S_i,"a",@progbits
	.sectionflags	@""
	.align	4
.nv.constant0._Z11vector_sqrtPdS_S_i:
	.zero		924


//--------------------- SYMBOLS --------------------------

	.type		.nv.reservedSmem.offset0,@object
	.size		.nv.reservedSmem.offset0,0x4
